//
// Generated by NVIDIA NVVM Compiler
//
// Compiler Build ID: CL-36424714
// Cuda compilation tools, release 13.0, V13.0.88
// Based on NVVM 20.0.0
//

.version 9.0
.target sm_100
.address_size 64

	// .globl	_Z19scalar_smem_latencyPyS_
.extern .func  (.param .b32 func_retval0) vprintf
(
	.param .b64 vprintf_param_0,
	.param .b64 vprintf_param_1
)
;
// _ZZ19scalar_smem_latencyPyS_E1A has been demoted
.global .align 1 .b8 $str[17] = {114, 101, 103, 95, 118, 97, 108, 117, 101, 58, 32, 37, 102, 32, 10, 32};

.visible .entry _Z19scalar_smem_latencyPyS_(
	.param .u64 .ptr .align 1 _Z19scalar_smem_latencyPyS__param_0,
	.param .u64 .ptr .align 1 _Z19scalar_smem_latencyPyS__param_1
)
{
	.local .align 8 .b8 	__local_depot0[8];
	.reg .b64 	%SP;
	.reg .b64 	%SPL;
	.reg .pred 	%p<3>;
	.reg .b32 	%r<90>;
	.reg .b32 	%f<33>;
	.reg .b64 	%rd<55>;
	.reg .b64 	%fd<17>;
	// demoted variable
	.shared .align 4 .b8 _ZZ19scalar_smem_latencyPyS_E1A[4096];
	mov.u64 	%SPL, __local_depot0;
	cvta.local.u64 	%SP, %SPL;
	ld.param.u64 	%rd7, [_Z19scalar_smem_latencyPyS__param_0];
	ld.param.u64 	%rd8, [_Z19scalar_smem_latencyPyS__param_1];
	mov.b32 	%r88, 256;
	mov.u32 	%r6, _ZZ19scalar_smem_latencyPyS_E1A;
$L__BB0_1:
	add.s32 	%r7, %r6, %r88;
	mov.b32 	%r8, 1050253722;
	st.shared.u32 	[%r7+-256], %r8;
	st.shared.u32 	[%r7+-252], %r8;
	st.shared.u32 	[%r7+-248], %r8;
	st.shared.u32 	[%r7+-244], %r8;
	st.shared.u32 	[%r7+-240], %r8;
	st.shared.u32 	[%r7+-236], %r8;
	st.shared.u32 	[%r7+-232], %r8;
	st.shared.u32 	[%r7+-228], %r8;
	st.shared.u32 	[%r7+-224], %r8;
	st.shared.u32 	[%r7+-220], %r8;
	st.shared.u32 	[%r7+-216], %r8;
	st.shared.u32 	[%r7+-212], %r8;
	st.shared.u32 	[%r7+-208], %r8;
	st.shared.u32 	[%r7+-204], %r8;
	st.shared.u32 	[%r7+-200], %r8;
	st.shared.u32 	[%r7+-196], %r8;
	st.shared.u32 	[%r7+-192], %r8;
	st.shared.u32 	[%r7+-188], %r8;
	st.shared.u32 	[%r7+-184], %r8;
	st.shared.u32 	[%r7+-180], %r8;
	st.shared.u32 	[%r7+-176], %r8;
	st.shared.u32 	[%r7+-172], %r8;
	st.shared.u32 	[%r7+-168], %r8;
	st.shared.u32 	[%r7+-164], %r8;
	st.shared.u32 	[%r7+-160], %r8;
	st.shared.u32 	[%r7+-156], %r8;
	st.shared.u32 	[%r7+-152], %r8;
	st.shared.u32 	[%r7+-148], %r8;
	st.shared.u32 	[%r7+-144], %r8;
	st.shared.u32 	[%r7+-140], %r8;
	st.shared.u32 	[%r7+-136], %r8;
	st.shared.u32 	[%r7+-132], %r8;
	st.shared.u32 	[%r7+-128], %r8;
	st.shared.u32 	[%r7+-124], %r8;
	st.shared.u32 	[%r7+-120], %r8;
	st.shared.u32 	[%r7+-116], %r8;
	st.shared.u32 	[%r7+-112], %r8;
	st.shared.u32 	[%r7+-108], %r8;
	st.shared.u32 	[%r7+-104], %r8;
	st.shared.u32 	[%r7+-100], %r8;
	st.shared.u32 	[%r7+-96], %r8;
	st.shared.u32 	[%r7+-92], %r8;
	st.shared.u32 	[%r7+-88], %r8;
	st.shared.u32 	[%r7+-84], %r8;
	st.shared.u32 	[%r7+-80], %r8;
	st.shared.u32 	[%r7+-76], %r8;
	st.shared.u32 	[%r7+-72], %r8;
	st.shared.u32 	[%r7+-68], %r8;
	st.shared.u32 	[%r7+-64], %r8;
	st.shared.u32 	[%r7+-60], %r8;
	st.shared.u32 	[%r7+-56], %r8;
	st.shared.u32 	[%r7+-52], %r8;
	st.shared.u32 	[%r7+-48], %r8;
	st.shared.u32 	[%r7+-44], %r8;
	st.shared.u32 	[%r7+-40], %r8;
	st.shared.u32 	[%r7+-36], %r8;
	st.shared.u32 	[%r7+-32], %r8;
	st.shared.u32 	[%r7+-28], %r8;
	st.shared.u32 	[%r7+-24], %r8;
	st.shared.u32 	[%r7+-20], %r8;
	st.shared.u32 	[%r7+-16], %r8;
	st.shared.u32 	[%r7+-12], %r8;
	st.shared.u32 	[%r7+-8], %r8;
	st.shared.u32 	[%r7+-4], %r8;
	st.shared.u32 	[%r7], %r8;
	st.shared.u32 	[%r7+4], %r8;
	st.shared.u32 	[%r7+8], %r8;
	st.shared.u32 	[%r7+12], %r8;
	st.shared.u32 	[%r7+16], %r8;
	st.shared.u32 	[%r7+20], %r8;
	st.shared.u32 	[%r7+24], %r8;
	st.shared.u32 	[%r7+28], %r8;
	st.shared.u32 	[%r7+32], %r8;
	st.shared.u32 	[%r7+36], %r8;
	st.shared.u32 	[%r7+40], %r8;
	st.shared.u32 	[%r7+44], %r8;
	st.shared.u32 	[%r7+48], %r8;
	st.shared.u32 	[%r7+52], %r8;
	st.shared.u32 	[%r7+56], %r8;
	st.shared.u32 	[%r7+60], %r8;
	st.shared.u32 	[%r7+64], %r8;
	st.shared.u32 	[%r7+68], %r8;
	st.shared.u32 	[%r7+72], %r8;
	st.shared.u32 	[%r7+76], %r8;
	st.shared.u32 	[%r7+80], %r8;
	st.shared.u32 	[%r7+84], %r8;
	st.shared.u32 	[%r7+88], %r8;
	st.shared.u32 	[%r7+92], %r8;
	st.shared.u32 	[%r7+96], %r8;
	st.shared.u32 	[%r7+100], %r8;
	st.shared.u32 	[%r7+104], %r8;
	st.shared.u32 	[%r7+108], %r8;
	st.shared.u32 	[%r7+112], %r8;
	st.shared.u32 	[%r7+116], %r8;
	st.shared.u32 	[%r7+120], %r8;
	st.shared.u32 	[%r7+124], %r8;
	st.shared.u32 	[%r7+128], %r8;
	st.shared.u32 	[%r7+132], %r8;
	st.shared.u32 	[%r7+136], %r8;
	st.shared.u32 	[%r7+140], %r8;
	st.shared.u32 	[%r7+144], %r8;
	st.shared.u32 	[%r7+148], %r8;
	st.shared.u32 	[%r7+152], %r8;
	st.shared.u32 	[%r7+156], %r8;
	st.shared.u32 	[%r7+160], %r8;
	st.shared.u32 	[%r7+164], %r8;
	st.shared.u32 	[%r7+168], %r8;
	st.shared.u32 	[%r7+172], %r8;
	st.shared.u32 	[%r7+176], %r8;
	st.shared.u32 	[%r7+180], %r8;
	st.shared.u32 	[%r7+184], %r8;
	st.shared.u32 	[%r7+188], %r8;
	st.shared.u32 	[%r7+192], %r8;
	st.shared.u32 	[%r7+196], %r8;
	st.shared.u32 	[%r7+200], %r8;
	st.shared.u32 	[%r7+204], %r8;
	st.shared.u32 	[%r7+208], %r8;
	st.shared.u32 	[%r7+212], %r8;
	st.shared.u32 	[%r7+216], %r8;
	st.shared.u32 	[%r7+220], %r8;
	st.shared.u32 	[%r7+224], %r8;
	st.shared.u32 	[%r7+228], %r8;
	st.shared.u32 	[%r7+232], %r8;
	st.shared.u32 	[%r7+236], %r8;
	st.shared.u32 	[%r7+240], %r8;
	st.shared.u32 	[%r7+244], %r8;
	st.shared.u32 	[%r7+248], %r8;
	st.shared.u32 	[%r7+252], %r8;
	add.s32 	%r88, %r88, 512;
	setp.ne.s32 	%p1, %r88, 4352;
	@%p1 bra 	$L__BB0_1;
	mov.u32 	%r10, %tid.y;
	mov.u32 	%r11, %tid.x;
	shl.b32 	%r12, %r10, 5;
	add.s32 	%r13, %r12, %r11;
	mul.wide.u32 	%rd9, %r13, 8;
	add.s64 	%rd10, %rd9, 64;
	cvta.to.global.u64 	%rd11, %rd7;
	add.s64 	%rd54, %rd11, %rd10;
	cvta.to.global.u64 	%rd12, %rd8;
	add.s64 	%rd53, %rd12, %rd10;
	mov.b32 	%r89, 0;
	cvt.u64.u32 	%rd45, %r6;
	shl.b32 	%r48, %r10, 7;
	cvt.u64.u32 	%rd47, %r48;
	shl.b32 	%r50, %r11, 2;
	cvt.u64.u32 	%rd48, %r50;
	cvt.u32.u64 	%r51, %rd47;
	add.u64 	%rd49, %SP, 0;
$L__BB0_3:
	// begin inline asm
	mov.u64 %rd13, %clock64;
	// end inline asm
	cvta.shared.u64 	%rd46, %rd45;
	cvt.u32.u64 	%r52, %rd46;
	add.s32 	%r53, %r52, %r51;
	cvt.u32.u64 	%r54, %rd48;
	add.s32 	%r55, %r53, %r54;
	and.b32  	%r45, %r55, 65535;
	// begin inline asm
	ld.volatile.shared.f32 %f1, [%r45]; 

	// end inline asm
	// begin inline asm
	ld.volatile.shared.f32 %f2, [%r45]; 

	// end inline asm
	// begin inline asm
	mov.u64 %rd14, %clock64;
	// end inline asm
	st.global.u64 	[%rd54+-64], %rd13;
	st.global.u64 	[%rd53+-64], %rd14;
	cvt.f64.f32 	%fd1, %f2;
	cvta.to.local.u64 	%rd50, %rd49;
	st.local.f64 	[%rd50], %fd1;
	mov.u64 	%rd51, $str;
	cvta.global.u64 	%rd52, %rd51;
	{ // callseq 0, 0
	.param .b64 param0;
	st.param.b64 	[param0], %rd52;
	.param .b64 param1;
	st.param.b64 	[param1], %rd49;
	.param .b32 retval0;
	call.uni (retval0), 
	vprintf, 
	(
	param0, 
	param1
	);
	ld.param.b32 	%r56, [retval0];
	} // callseq 0
	// begin inline asm
	mov.u64 %rd15, %clock64;
	// end inline asm
	// begin inline asm
	ld.volatile.shared.f32 %f3, [%r45]; 

	// end inline asm
	// begin inline asm
	ld.volatile.shared.f32 %f4, [%r45]; 

	// end inline asm
	// begin inline asm
	mov.u64 %rd16, %clock64;
	// end inline asm
	st.global.u64 	[%rd54+-56], %rd15;
	st.global.u64 	[%rd53+-56], %rd16;
	cvt.f64.f32 	%fd2, %f4;
	st.local.f64 	[%rd50], %fd2;
	{ // callseq 1, 0
	.param .b64 param0;
	st.param.b64 	[param0], %rd52;
	.param .b64 param1;
	st.param.b64 	[param1], %rd49;
	.param .b32 retval0;
	call.uni (retval0), 
	vprintf, 
	(
	param0, 
	param1
	);
	ld.param.b32 	%r58, [retval0];
	} // callseq 1
	// begin inline asm
	mov.u64 %rd17, %clock64;
	// end inline asm
	// begin inline asm
	ld.volatile.shared.f32 %f5, [%r45]; 

	// end inline asm
	// begin inline asm
	ld.volatile.shared.f32 %f6, [%r45]; 

	// end inline asm
	// begin inline asm
	mov.u64 %rd18, %clock64;
	// end inline asm
	st.global.u64 	[%rd54+-48], %rd17;
	st.global.u64 	[%rd53+-48], %rd18;
	cvt.f64.f32 	%fd3, %f6;
	st.local.f64 	[%rd50], %fd3;
	{ // callseq 2, 0
	.param .b64 param0;
	st.param.b64 	[param0], %rd52;
	.param .b64 param1;
	st.param.b64 	[param1], %rd49;
	.param .b32 retval0;
	call.uni (retval0), 
	vprintf, 
	(
	param0, 
	param1
	);
	ld.param.b32 	%r60, [retval0];
	} // callseq 2
	// begin inline asm
	mov.u64 %rd19, %clock64;
	// end inline asm
	// begin inline asm
	ld.volatile.shared.f32 %f7, [%r45]; 

	// end inline asm
	// begin inline asm
	ld.volatile.shared.f32 %f8, [%r45]; 

	// end inline asm
	// begin inline asm
	mov.u64 %rd20, %clock64;
	// end inline asm
	st.global.u64 	[%rd54+-40], %rd19;
	st.global.u64 	[%rd53+-40], %rd20;
	cvt.f64.f32 	%fd4, %f8;
	st.local.f64 	[%rd50], %fd4;
	{ // callseq 3, 0
	.param .b64 param0;
	st.param.b64 	[param0], %rd52;
	.param .b64 param1;
	st.param.b64 	[param1], %rd49;
	.param .b32 retval0;
	call.uni (retval0), 
	vprintf, 
	(
	param0, 
	param1
	);
	ld.param.b32 	%r62, [retval0];
	} // callseq 3
	// begin inline asm
	mov.u64 %rd21, %clock64;
	// end inline asm
	// begin inline asm
	ld.volatile.shared.f32 %f9, [%r45]; 

	// end inline asm
	// begin inline asm
	ld.volatile.shared.f32 %f10, [%r45]; 

	// end inline asm
	// begin inline asm
	mov.u64 %rd22, %clock64;
	// end inline asm
	st.global.u64 	[%rd54+-32], %rd21;
	st.global.u64 	[%rd53+-32], %rd22;
	cvt.f64.f32 	%fd5, %f10;
	st.local.f64 	[%rd50], %fd5;
	{ // callseq 4, 0
	.param .b64 param0;
	st.param.b64 	[param0], %rd52;
	.param .b64 param1;
	st.param.b64 	[param1], %rd49;
	.param .b32 retval0;
	call.uni (retval0), 
	vprintf, 
	(
	param0, 
	param1
	);
	ld.param.b32 	%r64, [retval0];
	} // callseq 4
	// begin inline asm
	mov.u64 %rd23, %clock64;
	// end inline asm
	// begin inline asm
	ld.volatile.shared.f32 %f11, [%r45]; 

	// end inline asm
	// begin inline asm
	ld.volatile.shared.f32 %f12, [%r45]; 

	// end inline asm
	// begin inline asm
	mov.u64 %rd24, %clock64;
	// end inline asm
	st.global.u64 	[%rd54+-24], %rd23;
	st.global.u64 	[%rd53+-24], %rd24;
	cvt.f64.f32 	%fd6, %f12;
	st.local.f64 	[%rd50], %fd6;
	{ // callseq 5, 0
	.param .b64 param0;
	st.param.b64 	[param0], %rd52;
	.param .b64 param1;
	st.param.b64 	[param1], %rd49;
	.param .b32 retval0;
	call.uni (retval0), 
	vprintf, 
	(
	param0, 
	param1
	);
	ld.param.b32 	%r66, [retval0];
	} // callseq 5
	// begin inline asm
	mov.u64 %rd25, %clock64;
	// end inline asm
	// begin inline asm
	ld.volatile.shared.f32 %f13, [%r45]; 

	// end inline asm
	// begin inline asm
	ld.volatile.shared.f32 %f14, [%r45]; 

	// end inline asm
	// begin inline asm
	mov.u64 %rd26, %clock64;
	// end inline asm
	st.global.u64 	[%rd54+-16], %rd25;
	st.global.u64 	[%rd53+-16], %rd26;
	cvt.f64.f32 	%fd7, %f14;
	st.local.f64 	[%rd50], %fd7;
	{ // callseq 6, 0
	.param .b64 param0;
	st.param.b64 	[param0], %rd52;
	.param .b64 param1;
	st.param.b64 	[param1], %rd49;
	.param .b32 retval0;
	call.uni (retval0), 
	vprintf, 
	(
	param0, 
	param1
	);
	ld.param.b32 	%r68, [retval0];
	} // callseq 6
	// begin inline asm
	mov.u64 %rd27, %clock64;
	// end inline asm
	// begin inline asm
	ld.volatile.shared.f32 %f15, [%r45]; 

	// end inline asm
	// begin inline asm
	ld.volatile.shared.f32 %f16, [%r45]; 

	// end inline asm
	// begin inline asm
	mov.u64 %rd28, %clock64;
	// end inline asm
	st.global.u64 	[%rd54+-8], %rd27;
	st.global.u64 	[%rd53+-8], %rd28;
	cvt.f64.f32 	%fd8, %f16;
	st.local.f64 	[%rd50], %fd8;
	{ // callseq 7, 0
	.param .b64 param0;
	st.param.b64 	[param0], %rd52;
	.param .b64 param1;
	st.param.b64 	[param1], %rd49;
	.param .b32 retval0;
	call.uni (retval0), 
	vprintf, 
	(
	param0, 
	param1
	);
	ld.param.b32 	%r70, [retval0];
	} // callseq 7
	// begin inline asm
	mov.u64 %rd29, %clock64;
	// end inline asm
	// begin inline asm
	ld.volatile.shared.f32 %f17, [%r45]; 

	// end inline asm
	// begin inline asm
	ld.volatile.shared.f32 %f18, [%r45]; 

	// end inline asm
	// begin inline asm
	mov.u64 %rd30, %clock64;
	// end inline asm
	st.global.u64 	[%rd54], %rd29;
	st.global.u64 	[%rd53], %rd30;
	cvt.f64.f32 	%fd9, %f18;
	st.local.f64 	[%rd50], %fd9;
	{ // callseq 8, 0
	.param .b64 param0;
	st.param.b64 	[param0], %rd52;
	.param .b64 param1;
	st.param.b64 	[param1], %rd49;
	.param .b32 retval0;
	call.uni (retval0), 
	vprintf, 
	(
	param0, 
	param1
	);
	ld.param.b32 	%r72, [retval0];
	} // callseq 8
	// begin inline asm
	mov.u64 %rd31, %clock64;
	// end inline asm
	// begin inline asm
	ld.volatile.shared.f32 %f19, [%r45]; 

	// end inline asm
	// begin inline asm
	ld.volatile.shared.f32 %f20, [%r45]; 

	// end inline asm
	// begin inline asm
	mov.u64 %rd32, %clock64;
	// end inline asm
	st.global.u64 	[%rd54+8], %rd31;
	st.global.u64 	[%rd53+8], %rd32;
	cvt.f64.f32 	%fd10, %f20;
	st.local.f64 	[%rd50], %fd10;
	{ // callseq 9, 0
	.param .b64 param0;
	st.param.b64 	[param0], %rd52;
	.param .b64 param1;
	st.param.b64 	[param1], %rd49;
	.param .b32 retval0;
	call.uni (retval0), 
	vprintf, 
	(
	param0, 
	param1
	);
	ld.param.b32 	%r74, [retval0];
	} // callseq 9
	// begin inline asm
	mov.u64 %rd33, %clock64;
	// end inline asm
	// begin inline asm
	ld.volatile.shared.f32 %f21, [%r45]; 

	// end inline asm
	// begin inline asm
	ld.volatile.shared.f32 %f22, [%r45]; 

	// end inline asm
	// begin inline asm
	mov.u64 %rd34, %clock64;
	// end inline asm
	st.global.u64 	[%rd54+16], %rd33;
	st.global.u64 	[%rd53+16], %rd34;
	cvt.f64.f32 	%fd11, %f22;
	st.local.f64 	[%rd50], %fd11;
	{ // callseq 10, 0
	.param .b64 param0;
	st.param.b64 	[param0], %rd52;
	.param .b64 param1;
	st.param.b64 	[param1], %rd49;
	.param .b32 retval0;
	call.uni (retval0), 
	vprintf, 
	(
	param0, 
	param1
	);
	ld.param.b32 	%r76, [retval0];
	} // callseq 10
	// begin inline asm
	mov.u64 %rd35, %clock64;
	// end inline asm
	// begin inline asm
	ld.volatile.shared.f32 %f23, [%r45]; 

	// end inline asm
	// begin inline asm
	ld.volatile.shared.f32 %f24, [%r45]; 

	// end inline asm
	// begin inline asm
	mov.u64 %rd36, %clock64;
	// end inline asm
	st.global.u64 	[%rd54+24], %rd35;
	st.global.u64 	[%rd53+24], %rd36;
	cvt.f64.f32 	%fd12, %f24;
	st.local.f64 	[%rd50], %fd12;
	{ // callseq 11, 0
	.param .b64 param0;
	st.param.b64 	[param0], %rd52;
	.param .b64 param1;
	st.param.b64 	[param1], %rd49;
	.param .b32 retval0;
	call.uni (retval0), 
	vprintf, 
	(
	param0, 
	param1
	);
	ld.param.b32 	%r78, [retval0];
	} // callseq 11
	// begin inline asm
	mov.u64 %rd37, %clock64;
	// end inline asm
	// begin inline asm
	ld.volatile.shared.f32 %f25, [%r45]; 

	// end inline asm
	// begin inline asm
	ld.volatile.shared.f32 %f26, [%r45]; 

	// end inline asm
	// begin inline asm
	mov.u64 %rd38, %clock64;
	// end inline asm
	st.global.u64 	[%rd54+32], %rd37;
	st.global.u64 	[%rd53+32], %rd38;
	cvt.f64.f32 	%fd13, %f26;
	st.local.f64 	[%rd50], %fd13;
	{ // callseq 12, 0
	.param .b64 param0;
	st.param.b64 	[param0], %rd52;
	.param .b64 param1;
	st.param.b64 	[param1], %rd49;
	.param .b32 retval0;
	call.uni (retval0), 
	vprintf, 
	(
	param0, 
	param1
	);
	ld.param.b32 	%r80, [retval0];
	} // callseq 12
	// begin inline asm
	mov.u64 %rd39, %clock64;
	// end inline asm
	// begin inline asm
	ld.volatile.shared.f32 %f27, [%r45]; 

	// end inline asm
	// begin inline asm
	ld.volatile.shared.f32 %f28, [%r45]; 

	// end inline asm
	// begin inline asm
	mov.u64 %rd40, %clock64;
	// end inline asm
	st.global.u64 	[%rd54+40], %rd39;
	st.global.u64 	[%rd53+40], %rd40;
	cvt.f64.f32 	%fd14, %f28;
	st.local.f64 	[%rd50], %fd14;
	{ // callseq 13, 0
	.param .b64 param0;
	st.param.b64 	[param0], %rd52;
	.param .b64 param1;
	st.param.b64 	[param1], %rd49;
	.param .b32 retval0;
	call.uni (retval0), 
	vprintf, 
	(
	param0, 
	param1
	);
	ld.param.b32 	%r82, [retval0];
	} // callseq 13
	// begin inline asm
	mov.u64 %rd41, %clock64;
	// end inline asm
	// begin inline asm
	ld.volatile.shared.f32 %f29, [%r45]; 

	// end inline asm
	// begin inline asm
	ld.volatile.shared.f32 %f30, [%r45]; 

	// end inline asm
	// begin inline asm
	mov.u64 %rd42, %clock64;
	// end inline asm
	st.global.u64 	[%rd54+48], %rd41;
	st.global.u64 	[%rd53+48], %rd42;
	cvt.f64.f32 	%fd15, %f30;
	st.local.f64 	[%rd50], %fd15;
	{ // callseq 14, 0
	.param .b64 param0;
	st.param.b64 	[param0], %rd52;
	.param .b64 param1;
	st.param.b64 	[param1], %rd49;
	.param .b32 retval0;
	call.uni (retval0), 
	vprintf, 
	(
	param0, 
	param1
	);
	ld.param.b32 	%r84, [retval0];
	} // callseq 14
	// begin inline asm
	mov.u64 %rd43, %clock64;
	// end inline asm
	// begin inline asm
	ld.volatile.shared.f32 %f31, [%r45]; 

	// end inline asm
	// begin inline asm
	ld.volatile.shared.f32 %f32, [%r45]; 

	// end inline asm
	// begin inline asm
	mov.u64 %rd44, %clock64;
	// end inline asm
	st.global.u64 	[%rd54+56], %rd43;
	st.global.u64 	[%rd53+56], %rd44;
	cvt.f64.f32 	%fd16, %f32;
	st.local.f64 	[%rd50], %fd16;
	{ // callseq 15, 0
	.param .b64 param0;
	st.param.b64 	[param0], %rd52;
	.param .b64 param1;
	st.param.b64 	[param1], %rd49;
	.param .b32 retval0;
	call.uni (retval0), 
	vprintf, 
	(
	param0, 
	param1
	);
	ld.param.b32 	%r86, [retval0];
	} // callseq 15
	add.s32 	%r89, %r89, 16;
	add.s64 	%rd54, %rd54, 128;
	add.s64 	%rd53, %rd53, 128;
	setp.ne.s32 	%p2, %r89, 100000;
	@%p2 bra 	$L__BB0_3;
	ret;

}


// ===== COMPILED SASS (sm_100) =====

	.target	sm_100

	.elftype	@"ET_EXEC"


//--------------------- .note.nv.tkinfo           --------------------------
	.section	.note.nv.tkinfo,"",@"SHT_NOTE"
	.sectionflags	@"SHF_NOTE_NV_TKINFO"
	.tkinfo
        /*0018*/ 	.word	0x00000002
        /*0030*/ 	.string	""
        /*0030*/ 	.string	"ptxas"
        /*0030*/ 	.string	"Cuda compilation tools, release 13.0, V13.0.88"
        /*0030*/ 	.string	"Build cuda_13.0.r13.0/compiler.36424714_0"
        /*0030*/ 	.string	"-arch sm_100 -m 64 "



//--------------------- .note.nv.cuinfo           --------------------------
	.section	.note.nv.cuinfo,"",@"SHT_NOTE"
	.sectionflags	@"SHF_NOTE_NV_CUINFO"
        /*0018*/ 	.short	0x0002
        /*001a*/ 	.short	0x0064
        /*001c*/ 	.short	0x0082
	.zero		2


//--------------------- .nv.info                  --------------------------
	.section	.nv.info,"",@"SHT_CUDA_INFO"
	.align	4


	//----- nvinfo : EIATTR_REGCOUNT
	.align		4
        /*0000*/ 	.byte	0x04, 0x2f
        /*0002*/ 	.short	(.L_2 - .L_1)
	.align		4
.L_1:
        /*0004*/ 	.word	index@(_Z19scalar_smem_latencyPyS_)
        /*0008*/ 	.word	0x00000020


	//----- nvinfo : EIATTR_FRAME_SIZE
	.align		4
.L_2:
        /*000c*/ 	.byte	0x04, 0x11
        /*000e*/ 	.short	(.L_4 - .L_3)
	.align		4
.L_3:
        /*0010*/ 	.word	index@(_Z19scalar_smem_latencyPyS_)
        /*0014*/ 	.word	0x00000008


	//----- nvinfo : EIATTR_MIN_STACK_SIZE
	.align		4
.L_4:
        /*0018*/ 	.byte	0x04, 0x12
        /*001a*/ 	.short	(.L_6 - .L_5)
	.align		4
.L_5:
        /*001c*/ 	.word	index@(_Z19scalar_smem_latencyPyS_)
        /*0020*/ 	.word	0x00000008
.L_6:


//--------------------- .nv.compat                --------------------------
	.section	.nv.compat,"",@"SHT_CUDA_COMPAT_INFO"
	.align	4
        /*0000*/ 	.byte	0x02, 0x09, 0x00, 0x00, 0x02, 0x02, 0x01, 0x00, 0x02, 0x05, 0x05, 0x00, 0x03, 0x07, 0x01, 0x01
        /*0010*/ 	.byte	0x02, 0x03, 0x00, 0x00, 0x02, 0x06, 0x01, 0x00, 0x04, 0x0b, 0x08, 0x00, 0x09, 0x00, 0x00, 0x00
        /*0020*/ 	.byte	0x00, 0x00, 0x00, 0x00


//--------------------- .nv.info._Z19scalar_smem_latencyPyS_ --------------------------
	.section	.nv.info._Z19scalar_smem_latencyPyS_,"",@"SHT_CUDA_INFO"
	.sectionflags	@""
	.align	4


	//----- nvinfo : EIATTR_CUDA_API_VERSION
	.align		4
        /*0000*/ 	.byte	0x04, 0x37
        /*0002*/ 	.short	(.L_8 - .L_7)
.L_7:
        /*0004*/ 	.word	0x00000082


	//----- nvinfo : EIATTR_KPARAM_INFO
	.align		4
.L_8:
        /*0008*/ 	.byte	0x04, 0x17
        /*000a*/ 	.short	(.L_10 - .L_9)
.L_9:
        /*000c*/ 	.word	0x00000000
        /*0010*/ 	.short	0x0001
        /*0012*/ 	.short	0x0008
        /*0014*/ 	.byte	0x00, 0xf5, 0x21, 0x00


	//----- nvinfo : EIATTR_KPARAM_INFO
	.align		4
.L_10:
        /*0018*/ 	.byte	0x04, 0x17
        /*001a*/ 	.short	(.L_12 - .L_11)
.L_11:
        /*001c*/ 	.word	0x00000000
        /*0020*/ 	.short	0x0000
        /*0022*/ 	.short	0x0000
        /*0024*/ 	.byte	0x00, 0xf5, 0x21, 0x00


	//----- nvinfo : EIATTR_SPARSE_MMA_MASK
	.align		4
.L_12:
        /*0028*/ 	.byte	0x03, 0x50
        /*002a*/ 	.short	0x0000


	//----- nvinfo : EIATTR_MAXREG_COUNT
	.align		4
        /*002c*/ 	.byte	0x03, 0x1b
        /*002e*/ 	.short	0x00ff


	//----- nvinfo : EIATTR_EXTERNS
	.align		4
        /*0030*/ 	.byte	0x04, 0x0f
        /*0032*/ 	.short	(.L_14 - .L_13)


	//   ....[0]....
	.align		4
.L_13:
        /*0034*/ 	.word	index@(vprintf)


	//----- nvinfo : EIATTR_MERCURY_ISA_VERSION
	.align		4
.L_14:
        /*0038*/ 	.byte	0x03, 0x5f
        /*003a*/ 	.short	0x0101


	//----- nvinfo : EIATTR_VRC_CTA_INIT_COUNT
	.align		4
        /*003c*/ 	.byte	0x02, 0x4a
	.zero		1
	.zero		1


	//----- nvinfo : EIATTR_SYSCALL_OFFSETS
	.align		4
        /*0040*/ 	.byte	0x04, 0x46
        /*0042*/ 	.short	(.L_16 - .L_15)


	//   ....[0]....
.L_15:
        /*0044*/ 	.word	0x000005c0


	//   ....[1]....
        /*0048*/ 	.word	0x000006d0


	//   ....[2]....
        /*004c*/ 	.word	0x000007d0


	//   ....[3]....
        /*0050*/ 	.word	0x000008d0


	//   ....[4]....
        /*0054*/ 	.word	0x000009d0


	//   ....[5]....
        /*0058*/ 	.word	0x00000ad0


	//   ....[6]....
        /*005c*/ 	.word	0x00000bd0


	//   ....[7]....
        /*0060*/ 	.word	0x00000cd0


	//   ....[8]....
        /*0064*/ 	.word	0x00000dd0


	//   ....[9]....
        /*0068*/ 	.word	0x00000ed0


	//   ....[10]....
        /*006c*/ 	.word	0x00000fd0


	//   ....[11]....
        /*0070*/ 	.word	0x000010d0


	//   ....[12]....
        /*0074*/ 	.word	0x000011d0


	//   ....[13]....
        /*0078*/ 	.word	0x000012d0


	//   ....[14]....
        /*007c*/ 	.word	0x000013d0


	//   ....[15]....
        /*0080*/ 	.word	0x000014d0


	//----- nvinfo : EIATTR_EXIT_INSTR_OFFSETS
	.align		4
.L_16:
        /*0084*/ 	.byte	0x04, 0x1c
        /*0086*/ 	.short	(.L_18 - .L_17)


	//   ....[0]....
.L_17:
        /*0088*/ 	.word	0x00001540


	//----- nvinfo : EIATTR_CRS_STACK_SIZE
	.align		4
.L_18:
        /*008c*/ 	.byte	0x04, 0x1e
        /*008e*/ 	.short	(.L_20 - .L_19)
.L_19:
        /*0090*/ 	.word	0x00000000


	//----- nvinfo : EIATTR_CBANK_PARAM_SIZE
	.align		4
.L_20:
        /*0094*/ 	.byte	0x03, 0x19
        /*0096*/ 	.short	0x0010


	//----- nvinfo : EIATTR_PARAM_CBANK
	.align		4
        /*0098*/ 	.byte	0x04, 0x0a
        /*009a*/ 	.short	(.L_22 - .L_21)
	.align		4
.L_21:
        /*009c*/ 	.word	index@(.nv.constant0._Z19scalar_smem_latencyPyS_)
        /*00a0*/ 	.short	0x0380
        /*00a2*/ 	.short	0x0010


	//----- nvinfo : EIATTR_SW_WAR
	.align		4
.L_22:
        /*00a4*/ 	.byte	0x04, 0x36
        /*00a6*/ 	.short	(.L_24 - .L_23)
.L_23:
        /*00a8*/ 	.word	0x00000008
.L_24:


//--------------------- .nv.callgraph             --------------------------
	.section	.nv.callgraph,"",@"SHT_CUDA_CALLGRAPH"
	.align	4
	.sectionentsize	8
	.align		4
        /*0000*/ 	.word	0x00000000
	.align		4
        /*0004*/ 	.word	0xffffffff
	.align		4
        /*0008*/ 	.word	index@(_Z19scalar_smem_latencyPyS_)
	.align		4
        /*000c*/ 	.word	index@(vprintf)
	.align		4
        /*0010*/ 	.word	0x00000000
	.align		4
        /*0014*/ 	.word	0xfffffffe
	.align		4
        /*0018*/ 	.word	0x00000000
	.align		4
        /*001c*/ 	.word	0xfffffffd
	.align		4
        /*0020*/ 	.word	0x00000000
	.align		4
        /*0024*/ 	.word	0xfffffffc


//--------------------- .nv.constant4             --------------------------
	.section	.nv.constant4,"a",@progbits
	.align	8
	.align		8
.nv.constant4:
        /*0000*/ 	.dword	vprintf
	.align		8
        /*0008*/ 	.dword	$str


//--------------------- .text._Z19scalar_smem_latencyPyS_ --------------------------
	.section	.text._Z19scalar_smem_latencyPyS_,"ax",@progbits
	.align	128
        .global         _Z19scalar_smem_latencyPyS_
        .type           _Z19scalar_smem_latencyPyS_,@function
        .size           _Z19scalar_smem_latencyPyS_,(.L_x_19 - _Z19scalar_smem_latencyPyS_)
        .other          _Z19scalar_smem_latencyPyS_,@"STO_CUDA_ENTRY STV_DEFAULT"
_Z19scalar_smem_latencyPyS_:
.text._Z19scalar_smem_latencyPyS_:
[----:B------:R-:W0:Y:S01]  /*0000*/  LDC R1, c[0x0][0x37c] ;  /* 0x0000df00ff017b82 */ /* 0x000e220000000800 */
[----:B------:R-:W1:Y:S07]  /*0010*/  LDCU UR5, c[0x0][0x2f8] ;  /* 0x00005f00ff0577ac */ /* 0x000e6e0008000800 */
[----:B------:R-:W2:Y:S01]  /*0020*/  S2UR UR4, SR_CgaCtaId ;  /* 0x00000000000479c3 */ /* 0x000ea20000008800 */
[----:B0-----:R-:W-:Y:S01]  /*0030*/  VIADD R1, R1, 0xfffffff8 ;  /* 0xfffffff801017836 */ /* 0x001fe20000000000 */
[----:B------:R-:W0:Y:S01]  /*0040*/  LDCU UR6, c[0x0][0x2fc] ;  /* 0x00005f80ff0677ac */ /* 0x000e220008000800 */
[----:B------:R-:W-:Y:S01]  /*0050*/  IMAD.MOV.U32 R0, RZ, RZ, 0x100 ;  /* 0x00000100ff007424 */ /* 0x000fe200078e00ff */
[----:B------:R-:W-:-:S02]  /*0060*/  UMOV UR38, 0x400 ;  /* 0x0000040000267882 */ /* 0x000fc40000000000 */
[----:B-1----:R-:W-:-:S05]  /*0070*/  IADD3 R18, P0, PT, R1, UR5, RZ ;  /* 0x0000000501127c10 */ /* 0x002fca000ff1e0ff */
[----:B0-----:R-:W-:Y:S01]  /*0080*/  IMAD.X R2, RZ, RZ, UR6, P0 ;  /* 0x00000006ff027e24 */ /* 0x001fe200080e06ff */
[----:B--2---:R-:W-:-:S12]  /*0090*/  ULEA UR38, UR4, UR38, 0x18 ;  /* 0x0000002604267291 */ /* 0x004fd8000f8ec0ff */
.L_x_0:
[----:B------:R-:W-:Y:S02]  /*00a0*/  IMAD.MOV.U32 R4, RZ, RZ, 0x3e99999a ;  /* 0x3e99999aff047424 */ /* 0x000fe400078e00ff */
[----:B------:R-:W-:Y:S02]  /*00b0*/  IMAD.MOV.U32 R5, RZ, RZ, 0x3e99999a ;  /* 0x3e99999aff057424 */ /* 0x000fe400078e00ff */
[----:B------:R-:W-:Y:S02]  /*00c0*/  IMAD.MOV.U32 R6, RZ, RZ, 0x3e99999a ;  /* 0x3e99999aff067424 */ /* 0x000fe400078e00ff */
[----:B------:R-:W-:-:S05]  /*00d0*/  IMAD.MOV.U32 R7, RZ, RZ, 0x3e99999a ;  /* 0x3e99999aff077424 */ /* 0x000fca00078e00ff */
[----:B------:R-:W-:Y:S04]  /*00e0*/  STS.128 [R0+UR38+-0x100], R4 ;  /* 0xffff000400007988 */ /* 0x000fe80008000c26 */
        /* <DEDUP_REMOVED lines=15> */
[----:B------:R-:W-:Y:S04]  /*01e0*/  STS.128 [R0+UR38], R4 ;  /* 0x0000000400007988 */ /* 0x000fe80008000c26 */
[----:B------:R-:W-:Y:S04]  /*01f0*/  STS.128 [R0+UR38+0x10], R4 ;  /* 0x0000100400007988 */ /* 0x000fe80008000c26 */
        /* <DEDUP_REMOVED lines=13> */
[----:B------:R0:W-:Y:S02]  /*02d0*/  STS.128 [R0+UR38+0xf0], R4 ;  /* 0x0000f00400007988 */ /* 0x0001e40008000c26 */
[----:B0-----:R-:W-:-:S04]  /*02e0*/  IADD3 R0, PT, PT, R0, 0x200, RZ ;  /* 0x0000020000007810 */ /* 0x001fc80007ffe0ff */
[----:B------:R-:W-:-:S13]  /*02f0*/  ISETP.NE.AND P0, PT, R0, 0x1100, PT ;  /* 0x000011000000780c */ /* 0x000fda0003f05270 */
[----:B------:R-:W-:Y:S05]  /*0300*/  @P0 BRA `(.L_x_0) ;  /* 0xfffffffc00640947 */ /* 0x000fea000383ffff */
[----:B------:R-:W0:Y:S01]  /*0310*/  S2R R3, SR_TID.Y ;  /* 0x0000000000037919 */ /* 0x000e220000002200 */
[----:B------:R-:W1:Y:S01]  /*0320*/  LDCU.128 UR4, c[0x0][0x380] ;  /* 0x00007000ff0477ac */ /* 0x000e620008000c00 */
[----:B------:R-:W-:Y:S01]  /*0330*/  IMAD.MOV.U32 R4, RZ, RZ, 0x40 ;  /* 0x00000040ff047424 */ /* 0x000fe200078e00ff */
[----:B------:R-:W0:Y:S01]  /*0340*/  S2R R0, SR_TID.X ;  /* 0x0000000000007919 */ /* 0x000e220000002100 */
[----:B------:R-:W-:Y:S01]  /*0350*/  IMAD.MOV.U32 R5, RZ, RZ, 0x0 ;  /* 0x00000000ff057424 */ /* 0x000fe200078e00ff */
[----:B------:R-:W2:Y:S01]  /*0360*/  LDCU.64 UR36, c[0x0][0x358] ;  /* 0x00006b00ff2477ac */ /* 0x000ea20008000a00 */
[----:B------:R-:W-:Y:S02]  /*0370*/  IMAD.MOV.U32 R24, RZ, RZ, RZ ;  /* 0x000000ffff187224 */ /* 0x000fe400078e00ff */
[----:B0-----:R-:W-:Y:S02]  /*0380*/  IMAD R3, R3, 0x20, R0 ;  /* 0x0000002003037824 */ /* 0x001fe400078e0200 */
[----:B------:R-:W-:-:S02]  /*0390*/  IMAD.SHL.U32 R23, R0, 0x4, RZ ;  /* 0x0000000400177824 */ /* 0x000fc400078e00ff */
[----:B------:R-:W-:-:S03]  /*03a0*/  IMAD.WIDE.U32 R4, R3, 0x8, R4 ;  /* 0x0000000803047825 */ /* 0x000fc600078e0004 */
[C---:B-1----:R-:W-:Y:S02]  /*03b0*/  IADD3 R28, P0, PT, R4.reuse, UR4, RZ ;  /* 0x00000004041c7c10 */ /* 0x042fe4000ff1e0ff */
[----:B------:R-:W-:Y:S02]  /*03c0*/  IADD3 R16, P1, PT, R4, UR6, RZ ;  /* 0x0000000604107c10 */ /* 0x000fe4000ff3e0ff */
[C---:B------:R-:W-:Y:S02]  /*03d0*/  IADD3.X R29, PT, PT, R5.reuse, UR5, RZ, P0, !PT ;  /* 0x00000005051d7c10 */ /* 0x040fe400087fe4ff */
[----:B--2---:R-:W-:-:S09]  /*03e0*/  IADD3.X R17, PT, PT, R5, UR7, RZ, P1, !PT ;  /* 0x0000000705117c10 */ /* 0x004fd20008ffe4ff */
.L_x_17:
[----:B------:R-:W0:Y:S01]  /*03f0*/  S2R R0, SR_TID.Y ;  /* 0x0000000000007919 */ /* 0x000e220000002200 */
[----:B------:R-:W-:Y:S05]  /*0400*/  YIELD ;  /* 0x0000000000007946 */ /* 0x000fea0003800000 */
[----:B0-----:R-:W-:Y:S01]  /*0410*/  IMAD.SHL.U32 R0, R0, 0x80, RZ ;  /* 0x0000008000007824 */ /* 0x001fe200078e00ff */
[----:B------:R-:W-:Y:S01]  /*0420*/  CS2R R10, SR_CLOCKLO ;  /* 0x00000000000a7805 */ /* 0x000fe20000015000 */
[----:B------:R-:W0:Y:S01]  /*0430*/  S2UR UR6, SR_SWINHI ;  /* 0x00000000000679c3 */ /* 0x000e220000002f00 */
[----:B------:R-:W-:Y:S01]  /*0440*/  UMOV UR4, UR38 ;  /* 0x0000002600047c82 */ /* 0x000fe20008000000 */
[----:B0-----:R-:W-:Y:S01]  /*0450*/  UMOV UR5, UR6 ;  /* 0x0000000600057c82 */ /* 0x001fe20008000000 */
[----:B------:R-:W-:-:S04]  /*0460*/  IADD3 R25, PT, PT, R23, UR4, R0 ;  /* 0x0000000417197c10 */ /* 0x000fc8000fffe000 */
[----:B------:R-:W-:-:S05]  /*0470*/  LOP3.LUT R25, R25, 0xffff, RZ, 0xc0, !PT ;  /* 0x0000ffff19197812 */ /* 0x000fca00078ec0ff */
[----:B------:R-:W-:Y:S04]  /*0480*/  LDS R3, [R25] ;  /* 0x0000000019037984 */ /* 0x000fe80000000800 */
[----:B------:R-:W0:Y:S01]  /*0490*/  LDS R0, [R25] ;  /* 0x0000000019007984 */ /* 0x000e220000000800 */
[----:B------:R-:W-:Y:S01]  /*04a0*/  CS2R R14, SR_CLOCKLO ;  /* 0x00000000000e7805 */ /* 0x000fe20000015000 */
[----:B------:R-:W1:Y:S01]  /*04b0*/  LDCU UR4, c[0x0][0x2f8] ;  /* 0x00005f00ff0477ac */ /* 0x000e620008000800 */
[----:B0-----:R-:W0:Y:S01]  /*04c0*/  F2F.F64.F32 R12, R0 ;  /* 0x00000000000c7310 */ /* 0x001e220000201800 */
[----:B------:R-:W-:Y:S01]  /*04d0*/  MOV R8, 0x0 ;  /* 0x0000000000087802 */ /* 0x000fe20000000f00 */
[----:B------:R2:W-:Y:S01]  /*04e0*/  STG.E.64 desc[UR36][R28.64+-0x40], R10 ;  /* 0xffffc00a1c007986 */ /* 0x0005e2000c101b24 */
[----:B------:R-:W-:-:S02]  /*04f0*/  VIADD R24, R24, 0x10 ;  /* 0x0000001018187836 */ /* 0x000fc40000000000 */
[----:B------:R-:W-:Y:S01]  /*0500*/  IMAD.MOV.U32 R6, RZ, RZ, R18 ;  /* 0x000000ffff067224 */ /* 0x000fe200078e0012 */
[----:B------:R2:W-:Y:S01]  /*0510*/  STG.E.64 desc[UR36][R16.64+-0x40], R14 ;  /* 0xffffc00e10007986 */ /* 0x0005e2000c101b24 */
[----:B------:R-:W3:Y:S01]  /*0520*/  LDC.64 R8, c[0x4][R8] ;  /* 0x0100000008087b82 */ /* 0x000ee20000000a00 */
[----:B------:R-:W-:Y:S01]  /*0530*/  ISETP.NE.AND P0, PT, R24, 0x186a0, PT ;  /* 0x000186a01800780c */ /* 0x000fe20003f05270 */
[----:B------:R-:W-:-:S03]  /*0540*/  IMAD.MOV.U32 R7, RZ, RZ, R2 ;  /* 0x000000ffff077224 */ /* 0x000fc600078e0002 */
[----:B------:R-:W-:Y:S02]  /*0550*/  P2R R26, PR, RZ, 0x1 ;  /* 0x00000001ff1a7803 */ /* 0x000fe40000000000 */
[----:B-1----:R-:W-:Y:S01]  /*0560*/  IADD3 R19, PT, PT, R18, -UR4, RZ ;  /* 0x8000000412137c10 */ /* 0x002fe2000fffe0ff */
[----:B------:R-:W1:Y:S04]  /*0570*/  LDCU.64 UR4, c[0x4][0x8] ;  /* 0x01000100ff0477ac */ /* 0x000e680008000a00 */
[----:B0-----:R2:W-:Y:S01]  /*0580*/  STL.64 [R19], R12 ;  /* 0x0000000c13007387 */ /* 0x0015e20000100a00 */
[----:B-1----:R-:W-:Y:S02]  /*0590*/  IMAD.U32 R4, RZ, RZ, UR4 ;  /* 0x00000004ff047e24 */ /* 0x002fe4000f8e00ff */
[----:B--2---:R-:W-:-:S07]  /*05a0*/  IMAD.U32 R5, RZ, RZ, UR5 ;  /* 0x00000005ff057e24 */ /* 0x004fce000f8e00ff */
[----:B------:R-:W-:-:S07]  /*05b0*/  LEPC R20, `(.L_x_1) ;  /* 0x000000001014794e */ /* 0x000fce0000000000 */
[----:B---3--:R-:W-:Y:S05]  /*05c0*/  CALL.ABS.NOINC R8 ;  /* 0x0000000008007343 */ /* 0x008fea0003c00000 */
.L_x_1:
[----:B------:R-:W-:Y:S02]  /*05d0*/  MOV R22, 0x0 ;  /* 0x0000000000167802 */ /* 0x000fe40000000f00 */
[----:B------:R-:W-:Y:S01]  /*05e0*/  CS2R R10, SR_CLOCKLO ;  /* 0x00000000000a7805 */ /* 0x000fe20000015000 */
[----:B------:R-:W-:Y:S04]  /*05f0*/  LDS R3, [R25] ;  /* 0x0000000019037984 */ /* 0x000fe80000000800 */
[----:B------:R-:W0:Y:S01]  /*0600*/  LDS R0, [R25] ;  /* 0x0000000019007984 */ /* 0x000e220000000800 */
[----:B------:R-:W-:Y:S01]  /*0610*/  CS2R R14, SR_CLOCKLO ;  /* 0x00000000000e7805 */ /* 0x000fe20000015000 */
[----:B0-----:R-:W0:Y:S02]  /*0620*/  F2F.F64.F32 R12, R0 ;  /* 0x00000000000c7310 */ /* 0x001e240000201800 */
[----:B------:R1:W-:Y:S01]  /*0630*/  STG.E.64 desc[UR36][R28.64+-0x38], R10 ;  /* 0xffffc80a1c007986 */ /* 0x0003e2000c101b24 */
[----:B------:R1:W2:Y:S01]  /*0640*/  LDC.64 R8, c[0x4][R22] ;  /* 0x0100000016087b82 */ /* 0x0002a20000000a00 */
[----:B------:R-:W3:Y:S01]  /*0650*/  LDCU.64 UR4, c[0x4][0x8] ;  /* 0x01000100ff0477ac */ /* 0x000ee20008000a00 */
[----:B------:R-:W-:Y:S01]  /*0660*/  IMAD.MOV.U32 R6, RZ, RZ, R18 ;  /* 0x000000ffff067224 */ /* 0x000fe200078e0012 */
[----:B------:R1:W-:Y:S01]  /*0670*/  STG.E.64 desc[UR36][R16.64+-0x38], R14 ;  /* 0xffffc80e10007986 */ /* 0x0003e2000c101b24 */
[----:B------:R-:W-:-:S03]  /*0680*/  IMAD.MOV.U32 R7, RZ, RZ, R2 ;  /* 0x000000ffff077224 */ /* 0x000fc600078e0002 */
[----:B0-----:R1:W-:Y:S01]  /*0690*/  STL.64 [R19], R12 ;  /* 0x0000000c13007387 */ /* 0x0013e20000100a00 */
[----:B---3--:R-:W-:Y:S01]  /*06a0*/  IMAD.U32 R4, RZ, RZ, UR4 ;  /* 0x00000004ff047e24 */ /* 0x008fe2000f8e00ff */
[----:B------:R-:W-:-:S07]  /*06b0*/  MOV R5, UR5 ;  /* 0x0000000500057c02 */ /* 0x000fce0008000f00 */
[----:B------:R-:W-:-:S07]  /*06c0*/  LEPC R20, `(.L_x_2) ;  /* 0x000000001014794e */ /* 0x000fce0000000000 */
[----:B-12---:R-:W-:Y:S05]  /*06d0*/  CALL.ABS.NOINC R8 ;  /* 0x0000000008007343 */ /* 0x006fea0003c00000 */
.L_x_2:
        /* <DEDUP_REMOVED lines=12> */
[----:B---3--:R-:W-:Y:S02]  /*07a0*/  IMAD.U32 R4, RZ, RZ, UR4 ;  /* 0x00000004ff047e24 */ /* 0x008fe4000f8e00ff */
[----:B------:R-:W-:-:S07]  /*07b0*/  IMAD.U32 R5, RZ, RZ, UR5 ;  /* 0x00000005ff057e24 */ /* 0x000fce000f8e00ff */
[----:B------:R-:W-:-:S07]  /*07c0*/  LEPC R20, `(.L_x_3) ;  /* 0x000000001014794e */ /* 0x000fce0000000000 */
[----:B-12---:R-:W-:Y:S05]  /*07d0*/  CALL.ABS.NOINC R8 ;  /* 0x0000000008007343 */ /* 0x006fea0003c00000 */
.L_x_3:
        /* <DEDUP_REMOVED lines=12> */
[----:B---3--:R-:W-:Y:S01]  /*08a0*/  MOV R4, UR4 ;  /* 0x0000000400047c02 */ /* 0x008fe20008000f00 */
[----:B------:R-:W-:-:S07]  /*08b0*/  IMAD.U32 R5, RZ, RZ, UR5 ;  /* 0x00000005ff057e24 */ /* 0x000fce000f8e00ff */
[----:B------:R-:W-:-:S07]  /*08c0*/  LEPC R20, `(.L_x_4) ;  /* 0x000000001014794e */ /* 0x000fce0000000000 */
[----:B-12---:R-:W-:Y:S05]  /*08d0*/  CALL.ABS.NOINC R8 ;  /* 0x0000000008007343 */ /* 0x006fea0003c00000 */
.L_x_4:
        /* <DEDUP_REMOVED lines=10> */
[----:B------:R-:W-:-:S03]  /*0980*/  MOV R7, R2 ;  /* 0x0000000200077202 */ /* 0x000fc60000000f00 */
[----:B0-----:R1:W-:Y:S01]  /*0990*/  STL.64 [R19], R12 ;  /* 0x0000000c13007387 */ /* 0x0013e20000100a00 */
[----:B---3--:R-:W-:Y:S02]  /*09a0*/  IMAD.U32 R4, RZ, RZ, UR4 ;  /* 0x00000004ff047e24 */ /* 0x008fe4000f8e00ff */
[----:B------:R-:W-:-:S07]  /*09b0*/  IMAD.U32 R5, RZ, RZ, UR5 ;  /* 0x00000005ff057e24 */ /* 0x000fce000f8e00ff */
[----:B------:R-:W-:-:S07]  /*09c0*/  LEPC R20, `(.L_x_5) ;  /* 0x000000001014794e */ /* 0x000fce0000000000 */
[----:B-12---:R-:W-:Y:S05]  /*09d0*/  CALL.ABS.NOINC R8 ;  /* 0x0000000008007343 */ /* 0x006fea0003c00000 */
.L_x_5:
        /* <DEDUP_REMOVED lines=16> */
.L_x_6:
        /* <DEDUP_REMOVED lines=8> */
[----:B------:R-:W-:Y:S01]  /*0b60*/  MOV R6, R18 ;  /* 0x0000001200067202 */ /* 0x000fe20000000f00 */
[----:B------:R1:W-:Y:S01]  /*0b70*/  STG.E.64 desc[UR36][R16.64+-0x10], R14 ;  /* 0xfffff00e10007986 */ /* 0x0003e2000c101b24 */
[----:B------:R-:W-:-:S03]  /*0b80*/  IMAD.MOV.U32 R7, RZ, RZ, R2 ;  /* 0x000000ffff077224 */ /* 0x000fc600078e0002 */
[----:B0-----:R1:W-:Y:S01]  /*0b90*/  STL.64 [R19], R12 ;  /* 0x0000000c13007387 */ /* 0x0013e20000100a00 */
[----:B---3--:R-:W-:Y:S02]  /*0ba0*/  IMAD.U32 R4, RZ, RZ, UR4 ;  /* 0x00000004ff047e24 */ /* 0x008fe4000f8e00ff */
[----:B------:R-:W-:-:S07]  /*0bb0*/  IMAD.U32 R5, RZ, RZ, UR5 ;  /* 0x00000005ff057e24 */ /* 0x000fce000f8e00ff */
[----:B------:R-:W-:-:S07]  /*0bc0*/  LEPC R20, `(.L_x_7) ;  /* 0x000000001014794e */ /* 0x000fce0000000000 */
[----:B-12---:R-:W-:Y:S05]  /*0bd0*/  CALL.ABS.NOINC R8 ;  /* 0x0000000008007343 */ /* 0x006fea0003c00000 */
.L_x_7:
        /* <DEDUP_REMOVED lines=16> */
.L_x_8:
        /* <DEDUP_REMOVED lines=16> */
.L_x_9:
        /* <DEDUP_REMOVED lines=16> */
.L_x_10:
        /* <DEDUP_REMOVED lines=16> */
.L_x_11:
        /* <DEDUP_REMOVED lines=16> */
.L_x_12:
        /* <DEDUP_REMOVED lines=16> */
.L_x_13:
        /* <DEDUP_REMOVED lines=16> */
.L_x_14:
        /* <DEDUP_REMOVED lines=16> */
.L_x_15:
        /* <DEDUP_REMOVED lines=16> */
.L_x_16:
[----:B------:R-:W-:Y:S02]  /*14e0*/  ISETP.NE.AND P6, PT, R26, RZ, PT ;  /* 0x000000ff1a00720c */ /* 0x000fe40003fc5270 */
[----:B------:R-:W-:Y:S02]  /*14f0*/  IADD3 R28, P0, PT, R28, 0x80, RZ ;  /* 0x000000801c1c7810 */ /* 0x000fe40007f1e0ff */
[----:B------:R-:W-:-:S03]  /*1500*/  IADD3 R16, P1, PT, R16, 0x80, RZ ;  /* 0x0000008010107810 */ /* 0x000fc60007f3e0ff */
[----:B------:R-:W-:Y:S02]  /*1510*/  IMAD.X R29, RZ, RZ, R29, P0 ;  /* 0x000000ffff1d7224 */ /* 0x000fe400000e061d */
[----:B------:R-:W-:-:S04]  /*1520*/  IMAD.X R17, RZ, RZ, R17, P1 ;  /* 0x000000ffff117224 */ /* 0x000fc800008e0611 */
[----:B------:R-:W-:Y:S05]  /*1530*/  @P6 BRA `(.L_x_17) ;  /* 0xffffffec00ac6947 */ /* 0x000fea000383ffff */
[----:B------:R-:W-:Y:S05]  /*1540*/  EXIT ;  /* 0x000000000000794d */ /* 0x000fea0003800000 */
.L_x_18:
[----:B------:R-:W-:-:S00]  /*1550*/  BRA `(.L_x_18) ;  /* 0xfffffffc00fc7947 */ /* 0x000fc0000383ffff */
[----:B------:R-:W-:-:S00]  /*1560*/  NOP ;  /* 0x0000000000007918 */ /* 0x000fc00000000000 */
        /* <DEDUP_REMOVED lines=9> */
.L_x_19:


//--------------------- .nv.global.init           --------------------------
	.section	.nv.global.init,"aw",@progbits
.nv.global.init:
	.type		$str,@object
	.size		$str,(.L_0 - $str)
$str:
        /*0000*/ 	.byte	0x72, 0x65, 0x67, 0x5f, 0x76, 0x61, 0x6c, 0x75, 0x65, 0x3a, 0x20, 0x25, 0x66, 0x20, 0x0a, 0x20
        /*0010*/ 	.byte	0x00
.L_0:


//--------------------- .nv.shared._Z19scalar_smem_latencyPyS_ --------------------------
	.section	.nv.shared._Z19scalar_smem_latencyPyS_,"aw",@nobits
	.sectionflags	@""
	.align	4
.nv.shared._Z19scalar_smem_latencyPyS_:
	.zero		5120


//--------------------- .nv.shared.reserved.0     --------------------------
	.section	.nv.shared.reserved.0,"aw",@nobits
	.weak		__nv_reservedSMEM_offset_0_alias
	.size		__nv_reservedSMEM_offset_0_alias, 0, 64
	.other		__nv_reservedSMEM_offset_0_alias,@"STO_CUDA_RESERVED_SHARED STV_DEFAULT"
__nv_reservedSMEM_offset_0_alias:
	.zero		0
	.zero		64


//--------------------- .nv.constant0._Z19scalar_smem_latencyPyS_ --------------------------
	.section	.nv.constant0._Z19scalar_smem_latencyPyS_,"a",@progbits
	.sectionflags	@""
	.align	4
.nv.constant0._Z19scalar_smem_latencyPyS_:
	.zero		912


//--------------------- SYMBOLS --------------------------

	.type		.nv.reservedSmem.offset0,@object
	.size		.nv.reservedSmem.offset0,0x4
	.type		.nv.reservedSmem.cap,@object
	.size		.nv.reservedSmem.cap,0x4
	.type		vprintf,@function
